//
// Generated by NVIDIA NVVM Compiler
//
// Compiler Build ID: CL-36424714
// Cuda compilation tools, release 13.0, V13.0.88
// Based on NVVM 20.0.0
//

.version 9.0
.target sm_100
.address_size 64

	// .globl	_Z17matrix_mul_kernelPKfS0_Pfiii

.visible .entry _Z17matrix_mul_kernelPKfS0_Pfiii(
	.param .u64 .ptr .align 1 _Z17matrix_mul_kernelPKfS0_Pfiii_param_0,
	.param .u64 .ptr .align 1 _Z17matrix_mul_kernelPKfS0_Pfiii_param_1,
	.param .u64 .ptr .align 1 _Z17matrix_mul_kernelPKfS0_Pfiii_param_2,
	.param .u32 _Z17matrix_mul_kernelPKfS0_Pfiii_param_3,
	.param .u32 _Z17matrix_mul_kernelPKfS0_Pfiii_param_4,
	.param .u32 _Z17matrix_mul_kernelPKfS0_Pfiii_param_5
)
{
	.reg .pred 	%p<13>;
	.reg .b32 	%r<48>;
	.reg .b32 	%f<112>;
	.reg .b64 	%rd<43>;

	ld.param.u64 	%rd11, [_Z17matrix_mul_kernelPKfS0_Pfiii_param_0];
	ld.param.u64 	%rd12, [_Z17matrix_mul_kernelPKfS0_Pfiii_param_1];
	ld.param.u64 	%rd10, [_Z17matrix_mul_kernelPKfS0_Pfiii_param_2];
	ld.param.u32 	%r27, [_Z17matrix_mul_kernelPKfS0_Pfiii_param_3];
	ld.param.u32 	%r25, [_Z17matrix_mul_kernelPKfS0_Pfiii_param_4];
	ld.param.u32 	%r26, [_Z17matrix_mul_kernelPKfS0_Pfiii_param_5];
	cvta.to.global.u64 	%rd1, %rd12;
	cvta.to.global.u64 	%rd2, %rd11;
	mov.u32 	%r28, %ctaid.y;
	mov.u32 	%r29, %ntid.y;
	mov.u32 	%r30, %tid.y;
	mad.lo.s32 	%r1, %r28, %r29, %r30;
	mov.u32 	%r31, %ctaid.x;
	mov.u32 	%r32, %ntid.x;
	mov.u32 	%r33, %tid.x;
	mad.lo.s32 	%r2, %r31, %r32, %r33;
	setp.ge.s32 	%p1, %r1, %r27;
	setp.ge.s32 	%p2, %r2, %r25;
	or.pred  	%p3, %p1, %p2;
	@%p3 bra 	$L__BB0_15;
	setp.lt.s32 	%p4, %r26, 1;
	mov.f32 	%f111, 0f00000000;
	@%p4 bra 	$L__BB0_14;
	mul.lo.s32 	%r3, %r26, %r1;
	mul.lo.s32 	%r4, %r26, %r2;
	and.b32  	%r5, %r26, 15;
	setp.lt.u32 	%p5, %r26, 16;
	mov.f32 	%f111, 0f00000000;
	mov.b32 	%r44, 0;
	@%p5 bra 	$L__BB0_5;
	and.b32  	%r44, %r26, 2147483632;
	neg.s32 	%r42, %r44;
	mul.wide.u32 	%rd13, %r3, 4;
	add.s64 	%rd14, %rd13, %rd2;
	add.s64 	%rd41, %rd14, 32;
	add.s64 	%rd4, %rd1, 32;
	mov.f32 	%f111, 0f00000000;
	mov.u32 	%r41, %r4;
$L__BB0_4:
	.pragma "nounroll";
	mul.wide.s32 	%rd15, %r41, 4;
	add.s64 	%rd16, %rd4, %rd15;
	ld.global.f32 	%f18, [%rd41+-32];
	ld.global.f32 	%f19, [%rd16+-32];
	fma.rn.f32 	%f20, %f18, %f19, %f111;
	ld.global.f32 	%f21, [%rd41+-28];
	ld.global.f32 	%f22, [%rd16+-28];
	fma.rn.f32 	%f23, %f21, %f22, %f20;
	ld.global.f32 	%f24, [%rd41+-24];
	ld.global.f32 	%f25, [%rd16+-24];
	fma.rn.f32 	%f26, %f24, %f25, %f23;
	ld.global.f32 	%f27, [%rd41+-20];
	ld.global.f32 	%f28, [%rd16+-20];
	fma.rn.f32 	%f29, %f27, %f28, %f26;
	ld.global.f32 	%f30, [%rd41+-16];
	ld.global.f32 	%f31, [%rd16+-16];
	fma.rn.f32 	%f32, %f30, %f31, %f29;
	ld.global.f32 	%f33, [%rd41+-12];
	ld.global.f32 	%f34, [%rd16+-12];
	fma.rn.f32 	%f35, %f33, %f34, %f32;
	ld.global.f32 	%f36, [%rd41+-8];
	ld.global.f32 	%f37, [%rd16+-8];
	fma.rn.f32 	%f38, %f36, %f37, %f35;
	ld.global.f32 	%f39, [%rd41+-4];
	ld.global.f32 	%f40, [%rd16+-4];
	fma.rn.f32 	%f41, %f39, %f40, %f38;
	ld.global.f32 	%f42, [%rd41];
	ld.global.f32 	%f43, [%rd16];
	fma.rn.f32 	%f44, %f42, %f43, %f41;
	ld.global.f32 	%f45, [%rd41+4];
	ld.global.f32 	%f46, [%rd16+4];
	fma.rn.f32 	%f47, %f45, %f46, %f44;
	ld.global.f32 	%f48, [%rd41+8];
	ld.global.f32 	%f49, [%rd16+8];
	fma.rn.f32 	%f50, %f48, %f49, %f47;
	ld.global.f32 	%f51, [%rd41+12];
	ld.global.f32 	%f52, [%rd16+12];
	fma.rn.f32 	%f53, %f51, %f52, %f50;
	ld.global.f32 	%f54, [%rd41+16];
	ld.global.f32 	%f55, [%rd16+16];
	fma.rn.f32 	%f56, %f54, %f55, %f53;
	ld.global.f32 	%f57, [%rd41+20];
	ld.global.f32 	%f58, [%rd16+20];
	fma.rn.f32 	%f59, %f57, %f58, %f56;
	ld.global.f32 	%f60, [%rd41+24];
	ld.global.f32 	%f61, [%rd16+24];
	fma.rn.f32 	%f62, %f60, %f61, %f59;
	ld.global.f32 	%f63, [%rd41+28];
	ld.global.f32 	%f64, [%rd16+28];
	fma.rn.f32 	%f111, %f63, %f64, %f62;
	add.s32 	%r42, %r42, 16;
	add.s64 	%rd41, %rd41, 64;
	add.s32 	%r41, %r41, 16;
	setp.ne.s32 	%p6, %r42, 0;
	@%p6 bra 	$L__BB0_4;
$L__BB0_5:
	setp.eq.s32 	%p7, %r5, 0;
	@%p7 bra 	$L__BB0_14;
	and.b32  	%r13, %r26, 7;
	setp.lt.u32 	%p8, %r5, 8;
	@%p8 bra 	$L__BB0_8;
	add.s32 	%r35, %r44, %r3;
	mul.wide.u32 	%rd17, %r35, 4;
	add.s64 	%rd18, %rd2, %rd17;
	ld.global.f32 	%f66, [%rd18];
	add.s32 	%r36, %r44, %r4;
	mul.wide.s32 	%rd19, %r36, 4;
	add.s64 	%rd20, %rd1, %rd19;
	ld.global.f32 	%f67, [%rd20];
	fma.rn.f32 	%f68, %f66, %f67, %f111;
	cvt.u64.u32 	%rd21, %r3;
	cvt.u64.u32 	%rd22, %r44;
	add.s64 	%rd23, %rd22, %rd21;
	shl.b64 	%rd24, %rd23, 2;
	add.s64 	%rd25, %rd2, %rd24;
	ld.global.f32 	%f69, [%rd25+4];
	ld.global.f32 	%f70, [%rd20+4];
	fma.rn.f32 	%f71, %f69, %f70, %f68;
	ld.global.f32 	%f72, [%rd25+8];
	ld.global.f32 	%f73, [%rd20+8];
	fma.rn.f32 	%f74, %f72, %f73, %f71;
	ld.global.f32 	%f75, [%rd25+12];
	ld.global.f32 	%f76, [%rd20+12];
	fma.rn.f32 	%f77, %f75, %f76, %f74;
	ld.global.f32 	%f78, [%rd25+16];
	ld.global.f32 	%f79, [%rd20+16];
	fma.rn.f32 	%f80, %f78, %f79, %f77;
	ld.global.f32 	%f81, [%rd25+20];
	ld.global.f32 	%f82, [%rd20+20];
	fma.rn.f32 	%f83, %f81, %f82, %f80;
	ld.global.f32 	%f84, [%rd25+24];
	ld.global.f32 	%f85, [%rd20+24];
	fma.rn.f32 	%f86, %f84, %f85, %f83;
	ld.global.f32 	%f87, [%rd25+28];
	ld.global.f32 	%f88, [%rd20+28];
	fma.rn.f32 	%f111, %f87, %f88, %f86;
	add.s32 	%r44, %r44, 8;
$L__BB0_8:
	setp.eq.s32 	%p9, %r13, 0;
	@%p9 bra 	$L__BB0_14;
	and.b32  	%r16, %r26, 3;
	setp.lt.u32 	%p10, %r13, 4;
	@%p10 bra 	$L__BB0_11;
	add.s32 	%r37, %r44, %r3;
	mul.wide.u32 	%rd26, %r37, 4;
	add.s64 	%rd27, %rd2, %rd26;
	ld.global.f32 	%f90, [%rd27];
	add.s32 	%r38, %r44, %r4;
	mul.wide.s32 	%rd28, %r38, 4;
	add.s64 	%rd29, %rd1, %rd28;
	ld.global.f32 	%f91, [%rd29];
	fma.rn.f32 	%f92, %f90, %f91, %f111;
	cvt.u64.u32 	%rd30, %r3;
	cvt.u64.u32 	%rd31, %r44;
	add.s64 	%rd32, %rd31, %rd30;
	shl.b64 	%rd33, %rd32, 2;
	add.s64 	%rd34, %rd2, %rd33;
	ld.global.f32 	%f93, [%rd34+4];
	ld.global.f32 	%f94, [%rd29+4];
	fma.rn.f32 	%f95, %f93, %f94, %f92;
	ld.global.f32 	%f96, [%rd34+8];
	ld.global.f32 	%f97, [%rd29+8];
	fma.rn.f32 	%f98, %f96, %f97, %f95;
	ld.global.f32 	%f99, [%rd34+12];
	ld.global.f32 	%f100, [%rd29+12];
	fma.rn.f32 	%f111, %f99, %f100, %f98;
	add.s32 	%r44, %r44, 4;
$L__BB0_11:
	setp.eq.s32 	%p11, %r16, 0;
	@%p11 bra 	$L__BB0_14;
	add.s32 	%r47, %r44, %r4;
	add.s32 	%r39, %r44, %r3;
	mul.wide.u32 	%rd35, %r39, 4;
	add.s64 	%rd42, %rd2, %rd35;
	neg.s32 	%r46, %r16;
$L__BB0_13:
	.pragma "nounroll";
	mul.wide.s32 	%rd36, %r47, 4;
	add.s64 	%rd37, %rd1, %rd36;
	ld.global.f32 	%f101, [%rd42];
	ld.global.f32 	%f102, [%rd37];
	fma.rn.f32 	%f111, %f101, %f102, %f111;
	add.s32 	%r47, %r47, 1;
	add.s64 	%rd42, %rd42, 4;
	add.s32 	%r46, %r46, 1;
	setp.ne.s32 	%p12, %r46, 0;
	@%p12 bra 	$L__BB0_13;
$L__BB0_14:
	mad.lo.s32 	%r40, %r25, %r1, %r2;
	cvta.to.global.u64 	%rd38, %rd10;
	mul.wide.s32 	%rd39, %r40, 4;
	add.s64 	%rd40, %rd38, %rd39;
	st.global.f32 	[%rd40], %f111;
$L__BB0_15:
	ret;

}


// ===== COMPILED SASS (sm_100) =====

	.target	sm_100

	.elftype	@"ET_EXEC"


//--------------------- .note.nv.tkinfo           --------------------------
	.section	.note.nv.tkinfo,"",@"SHT_NOTE"
	.sectionflags	@"SHF_NOTE_NV_TKINFO"
	.tkinfo
        /*0018*/ 	.word	0x00000002
        /*0030*/ 	.string	""
        /*0030*/ 	.string	"ptxas"
        /*0030*/ 	.string	"Cuda compilation tools, release 13.0, V13.0.88"
        /*0030*/ 	.string	"Build cuda_13.0.r13.0/compiler.36424714_0"
        /*0030*/ 	.string	"-arch sm_100 -m 64 "



//--------------------- .note.nv.cuinfo           --------------------------
	.section	.note.nv.cuinfo,"",@"SHT_NOTE"
	.sectionflags	@"SHF_NOTE_NV_CUINFO"
        /*0018*/ 	.short	0x0002
        /*001a*/ 	.short	0x0064
        /*001c*/ 	.short	0x0082
	.zero		2


//--------------------- .nv.info                  --------------------------
	.section	.nv.info,"",@"SHT_CUDA_INFO"
	.align	4


	//----- nvinfo : EIATTR_REGCOUNT
	.align		4
        /*0000*/ 	.byte	0x04, 0x2f
        /*0002*/ 	.short	(.L_1 - .L_0)
	.align		4
.L_0:
        /*0004*/ 	.word	index@(_Z17matrix_mul_kernelPKfS0_Pfiii)
        /*0008*/ 	.word	0x0000001f


	//----- nvinfo : EIATTR_FRAME_SIZE
	.align		4
.L_1:
        /*000c*/ 	.byte	0x04, 0x11
        /*000e*/ 	.short	(.L_3 - .L_2)
	.align		4
.L_2:
        /*0010*/ 	.word	index@(_Z17matrix_mul_kernelPKfS0_Pfiii)
        /*0014*/ 	.word	0x00000000


	//----- nvinfo : EIATTR_MIN_STACK_SIZE
	.align		4
.L_3:
        /*0018*/ 	.byte	0x04, 0x12
        /*001a*/ 	.short	(.L_5 - .L_4)
	.align		4
.L_4:
        /*001c*/ 	.word	index@(_Z17matrix_mul_kernelPKfS0_Pfiii)
        /*0020*/ 	.word	0x00000000
.L_5:


//--------------------- .nv.compat                --------------------------
	.section	.nv.compat,"",@"SHT_CUDA_COMPAT_INFO"
	.align	4
        /*0000*/ 	.byte	0x02, 0x09, 0x00, 0x00, 0x02, 0x02, 0x01, 0x00, 0x02, 0x05, 0x05, 0x00, 0x03, 0x07, 0x01, 0x01
        /*0010*/ 	.byte	0x02, 0x03, 0x00, 0x00, 0x02, 0x06, 0x01, 0x00, 0x04, 0x0b, 0x08, 0x00, 0x09, 0x00, 0x00, 0x00
        /*0020*/ 	.byte	0x00, 0x00, 0x00, 0x00


//--------------------- .nv.info._Z17matrix_mul_kernelPKfS0_Pfiii --------------------------
	.section	.nv.info._Z17matrix_mul_kernelPKfS0_Pfiii,"",@"SHT_CUDA_INFO"
	.sectionflags	@""
	.align	4


	//----- nvinfo : EIATTR_CUDA_API_VERSION
	.align		4
        /*0000*/ 	.byte	0x04, 0x37
        /*0002*/ 	.short	(.L_7 - .L_6)
.L_6:
        /*0004*/ 	.word	0x00000082


	//----- nvinfo : EIATTR_KPARAM_INFO
	.align		4
.L_7:
        /*0008*/ 	.byte	0x04, 0x17
        /*000a*/ 	.short	(.L_9 - .L_8)
.L_8:
        /*000c*/ 	.word	0x00000000
        /*0010*/ 	.short	0x0005
        /*0012*/ 	.short	0x0020
        /*0014*/ 	.byte	0x00, 0xf0, 0x11, 0x00


	//----- nvinfo : EIATTR_KPARAM_INFO
	.align		4
.L_9:
        /*0018*/ 	.byte	0x04, 0x17
        /*001a*/ 	.short	(.L_11 - .L_10)
.L_10:
        /*001c*/ 	.word	0x00000000
        /*0020*/ 	.short	0x0004
        /*0022*/ 	.short	0x001c
        /*0024*/ 	.byte	0x00, 0xf0, 0x11, 0x00


	//----- nvinfo : EIATTR_KPARAM_INFO
	.align		4
.L_11:
        /*0028*/ 	.byte	0x04, 0x17
        /*002a*/ 	.short	(.L_13 - .L_12)
.L_12:
        /*002c*/ 	.word	0x00000000
        /*0030*/ 	.short	0x0003
        /*0032*/ 	.short	0x0018
        /*0034*/ 	.byte	0x00, 0xf0, 0x11, 0x00


	//----- nvinfo : EIATTR_KPARAM_INFO
	.align		4
.L_13:
        /*0038*/ 	.byte	0x04, 0x17
        /*003a*/ 	.short	(.L_15 - .L_14)
.L_14:
        /*003c*/ 	.word	0x00000000
        /*0040*/ 	.short	0x0002
        /*0042*/ 	.short	0x0010
        /*0044*/ 	.byte	0x00, 0xf5, 0x21, 0x00


	//----- nvinfo : EIATTR_KPARAM_INFO
	.align		4
.L_15:
        /*0048*/ 	.byte	0x04, 0x17
        /*004a*/ 	.short	(.L_17 - .L_16)
.L_16:
        /*004c*/ 	.word	0x00000000
        /*0050*/ 	.short	0x0001
        /*0052*/ 	.short	0x0008
        /*0054*/ 	.byte	0x00, 0xf5, 0x21, 0x00


	//----- nvinfo : EIATTR_KPARAM_INFO
	.align		4
.L_17:
        /*0058*/ 	.byte	0x04, 0x17
        /*005a*/ 	.short	(.L_19 - .L_18)
.L_18:
        /*005c*/ 	.word	0x00000000
        /*0060*/ 	.short	0x0000
        /*0062*/ 	.short	0x0000
        /*0064*/ 	.byte	0x00, 0xf5, 0x21, 0x00


	//----- nvinfo : EIATTR_SPARSE_MMA_MASK
	.align		4
.L_19:
        /*0068*/ 	.byte	0x03, 0x50
        /*006a*/ 	.short	0x0000


	//----- nvinfo : EIATTR_MAXREG_COUNT
	.align		4
        /*006c*/ 	.byte	0x03, 0x1b
        /*006e*/ 	.short	0x00ff


	//----- nvinfo : EIATTR_MERCURY_ISA_VERSION
	.align		4
        /*0070*/ 	.byte	0x03, 0x5f
        /*0072*/ 	.short	0x0101


	//----- nvinfo : EIATTR_VRC_CTA_INIT_COUNT
	.align		4
        /*0074*/ 	.byte	0x02, 0x4a
	.zero		1
	.zero		1


	//----- nvinfo : EIATTR_EXIT_INSTR_OFFSETS
	.align		4
        /*0078*/ 	.byte	0x04, 0x1c
        /*007a*/ 	.short	(.L_21 - .L_20)


	//   ....[0]....
.L_20:
        /*007c*/ 	.word	0x000000c0


	//   ....[1]....
        /*0080*/ 	.word	0x00000bd0


	//----- nvinfo : EIATTR_CBANK_PARAM_SIZE
	.align		4
.L_21:
        /*0084*/ 	.byte	0x03, 0x19
        /*0086*/ 	.short	0x0024


	//----- nvinfo : EIATTR_PARAM_CBANK
	.align		4
        /*0088*/ 	.byte	0x04, 0x0a
        /*008a*/ 	.short	(.L_23 - .L_22)
	.align		4
.L_22:
        /*008c*/ 	.word	index@(.nv.constant0._Z17matrix_mul_kernelPKfS0_Pfiii)
        /*0090*/ 	.short	0x0380
        /*0092*/ 	.short	0x0024


	//----- nvinfo : EIATTR_SW_WAR
	.align		4
.L_23:
        /*0094*/ 	.byte	0x04, 0x36
        /*0096*/ 	.short	(.L_25 - .L_24)
.L_24:
        /*0098*/ 	.word	0x00000008
.L_25:


//--------------------- .nv.callgraph             --------------------------
	.section	.nv.callgraph,"",@"SHT_CUDA_CALLGRAPH"
	.align	4
	.sectionentsize	8
	.align		4
        /*0000*/ 	.word	0x00000000
	.align		4
        /*0004*/ 	.word	0xffffffff
	.align		4
        /*0008*/ 	.word	0x00000000
	.align		4
        /*000c*/ 	.word	0xfffffffe
	.align		4
        /*0010*/ 	.word	0x00000000
	.align		4
        /*0014*/ 	.word	0xfffffffd
	.align		4
        /*0018*/ 	.word	0x00000000
	.align		4
        /*001c*/ 	.word	0xfffffffc


//--------------------- .text._Z17matrix_mul_kernelPKfS0_Pfiii --------------------------
	.section	.text._Z17matrix_mul_kernelPKfS0_Pfiii,"ax",@progbits
	.align	128
        .global         _Z17matrix_mul_kernelPKfS0_Pfiii
        .type           _Z17matrix_mul_kernelPKfS0_Pfiii,@function
        .size           _Z17matrix_mul_kernelPKfS0_Pfiii,(.L_x_7 - _Z17matrix_mul_kernelPKfS0_Pfiii)
        .other          _Z17matrix_mul_kernelPKfS0_Pfiii,@"STO_CUDA_ENTRY STV_DEFAULT"
_Z17matrix_mul_kernelPKfS0_Pfiii:
.text._Z17matrix_mul_kernelPKfS0_Pfiii:
[----:B------:R-:W-:Y:S01]  /*0000*/  LDC R1, c[0x0][0x37c] ;  /* 0x0000df00ff017b82 */ /* 0x000fe20000000800 */
[----:B------:R-:W0:Y:S07]  /*0010*/  S2R R3, SR_TID.X ;  /* 0x0000000000037919 */ /* 0x000e2e0000002100 */
[----:B------:R-:W1:Y:S01]  /*0020*/  LDC R7, c[0x0][0x364] ;  /* 0x0000d900ff077b82 */ /* 0x000e620000000800 */
[----:B------:R-:W2:Y:S01]  /*0030*/  LDCU.64 UR10, c[0x0][0x398] ;  /* 0x00007300ff0a77ac */ /* 0x000ea20008000a00 */
[----:B------:R-:W1:Y:S06]  /*0040*/  S2R R2, SR_TID.Y ;  /* 0x0000000000027919 */ /* 0x000e6c0000002200 */
[----:B------:R-:W0:Y:S08]  /*0050*/  S2UR UR5, SR_CTAID.X ;  /* 0x00000000000579c3 */ /* 0x000e300000002500 */
[----:B------:R-:W0:Y:S08]  /*0060*/  LDC R0, c[0x0][0x360] ;  /* 0x0000d800ff007b82 */ /* 0x000e300000000800 */
[----:B------:R-:W1:Y:S01]  /*0070*/  S2UR UR4, SR_CTAID.Y ;  /* 0x00000000000479c3 */ /* 0x000e620000002600 */
[----:B0-----:R-:W-:-:S05]  /*0080*/  IMAD R0, R0, UR5, R3 ;  /* 0x0000000500007c24 */ /* 0x001fca000f8e0203 */
[----:B--2---:R-:W-:Y:S01]  /*0090*/  ISETP.GE.AND P0, PT, R0, UR11, PT ;  /* 0x0000000b00007c0c */ /* 0x004fe2000bf06270 */
[----:B-1----:R-:W-:-:S05]  /*00a0*/  IMAD R7, R7, UR4, R2 ;  /* 0x0000000407077c24 */ /* 0x002fca000f8e0202 */
[----:B------:R-:W-:-:S13]  /*00b0*/  ISETP.GE.OR P0, PT, R7, UR10, P0 ;  /* 0x0000000a07007c0c */ /* 0x000fda0008706670 */
[----:B------:R-:W-:Y:S05]  /*00c0*/  @P0 EXIT ;  /* 0x000000000000094d */ /* 0x000fea0003800000 */
[----:B------:R-:W0:Y:S01]  /*00d0*/  LDCU UR7, c[0x0][0x3a0] ;  /* 0x00007400ff0777ac */ /* 0x000e220008000800 */
[----:B------:R-:W-:Y:S01]  /*00e0*/  HFMA2 R14, -RZ, RZ, 0, 0 ;  /* 0x00000000ff0e7431 */ /* 0x000fe200000001ff */
[----:B------:R-:W1:Y:S01]  /*00f0*/  LDCU.64 UR12, c[0x0][0x358] ;  /* 0x00006b00ff0c77ac */ /* 0x000e620008000a00 */
[----:B0-----:R-:W-:-:S09]  /*0100*/  UISETP.GE.AND UP0, UPT, UR7, 0x1, UPT ;  /* 0x000000010700788c */ /* 0x001fd2000bf06270 */
[----:B-1----:R-:W-:Y:S05]  /*0110*/  BRA.U !UP0, `(.L_x_0) ;  /* 0x00000009089c7547 */ /* 0x002fea000b800000 */
[----:B------:R-:W-:Y:S02]  /*0120*/  UISETP.GE.U32.AND UP1, UPT, UR7, 0x10, UPT ;  /* 0x000000100700788c */ /* 0x000fe4000bf26070 */
[----:B------:R-:W-:Y:S01]  /*0130*/  IMAD R8, R7, UR7, RZ ;  /* 0x0000000707087c24 */ /* 0x000fe2000f8e02ff */
[----:B------:R-:W-:Y:S02]  /*0140*/  ULOP3.LUT UR10, UR7, 0xf, URZ, 0xc0, !UPT ;  /* 0x0000000f070a7892 */ /* 0x000fe4000f8ec0ff */
[----:B------:R-:W-:Y:S01]  /*0150*/  IMAD R9, R0, UR7, RZ ;  /* 0x0000000700097c24 */ /* 0x000fe2000f8e02ff */
[----:B------:R-:W-:Y:S01]  /*0160*/  MOV R14, RZ ;  /* 0x000000ff000e7202 */ /* 0x000fe20000000f00 */
[----:B------:R-:W-:Y:S01]  /*0170*/  UMOV UR4, URZ ;  /* 0x000000ff00047c82 */ /* 0x000fe20008000000 */
[----:B------:R-:W-:Y:S01]  /*0180*/  UISETP.NE.AND UP0, UPT, UR10, URZ, UPT ;  /* 0x000000ff0a00728c */ /* 0x000fe2000bf05270 */
[----:B------:R-:W-:Y:S10]  /*0190*/  BRA.U !UP1, `(.L_x_1) ;  /* 0x0000000509107547 */ /* 0x000ff4000b800000 */
[----:B------:R-:W0:Y:S01]  /*01a0*/  LDC.64 R2, c[0x0][0x380] ;  /* 0x0000e000ff027b82 */ /* 0x000e220000000a00 */
[----:B------:R-:W1:Y:S01]  /*01b0*/  LDCU.64 UR8, c[0x0][0x388] ;  /* 0x00007100ff0877ac */ /* 0x000e620008000a00 */
[----:B------:R-:W-:Y:S02]  /*01c0*/  MOV R14, RZ ;  /* 0x000000ff000e7202 */ /* 0x000fe40000000f00 */
[----:B------:R-:W-:Y:S01]  /*01d0*/  MOV R6, R9 ;  /* 0x0000000900067202 */ /* 0x000fe20000000f00 */
[----:B------:R-:W-:Y:S02]  /*01e0*/  ULOP3.LUT UR4, UR7, 0x7ffffff0, URZ, 0xc0, !UPT ;  /* 0x7ffffff007047892 */ /* 0x000fe4000f8ec0ff */
[----:B-1----:R-:W-:Y:S02]  /*01f0*/  UIADD3 UR5, UP1, UPT, UR8, 0x20, URZ ;  /* 0x0000002008057890 */ /* 0x002fe4000ff3e0ff */
[----:B------:R-:W-:Y:S02]  /*0200*/  UIADD3 UR8, UPT, UPT, -UR4, URZ, URZ ;  /* 0x000000ff04087290 */ /* 0x000fe4000fffe1ff */
[----:B------:R-:W-:Y:S01]  /*0210*/  UIADD3.X UR6, UPT, UPT, URZ, UR9, URZ, UP1, !UPT ;  /* 0x00000009ff067290 */ /* 0x000fe20008ffe4ff */
[----:B0-----:R-:W-:-:S03]  /*0220*/  IMAD.WIDE.U32 R2, R8, 0x4, R2 ;  /* 0x0000000408027825 */ /* 0x001fc600078e0002 */
[----:B------:R-:W-:-:S04]  /*0230*/  IADD3 R4, P0, PT, R2, 0x20, RZ ;  /* 0x0000002002047810 */ /* 0x000fc80007f1e0ff */
[----:B------:R-:W-:-:S09]  /*0240*/  IADD3.X R5, PT, PT, RZ, R3, RZ, P0, !PT ;  /* 0x00000003ff057210 */ /* 0x000fd200007fe4ff */
.L_x_2:
[----:B------:R-:W-:Y:S01]  /*0250*/  MOV R2, UR5 ;  /* 0x0000000500027c02 */ /* 0x000fe20008000f00 */
[----:B------:R-:W2:Y:S01]  /*0260*/  LDG.E R15, desc[UR12][R4.64+-0x20] ;  /* 0xffffe00c040f7981 */ /* 0x000ea2000c1e1900 */
[----:B------:R-:W-:-:S03]  /*0270*/  MOV R3, UR6 ;  /* 0x0000000600037c02 */ /* 0x000fc60008000f00 */
[----:B------:R-:W3:Y:S01]  /*0280*/  LDG.E R17, desc[UR12][R4.64+-0x1c] ;  /* 0xffffe40c04117981 */ /* 0x000ee2000c1e1900 */
[----:B------:R-:W-:-:S03]  /*0290*/  IMAD.WIDE R2, R6, 0x4, R2 ;  /* 0x0000000406027825 */ /* 0x000fc600078e0202 */
[----:B------:R-:W4:Y:S04]  /*02a0*/  LDG.E R19, desc[UR12][R4.64+-0x18] ;  /* 0xffffe80c04137981 */ /* 0x000f28000c1e1900 */
[----:B------:R-:W2:Y:S04]  /*02b0*/  LDG.E R16, desc[UR12][R2.64+-0x20] ;  /* 0xffffe00c02107981 */ /* 0x000ea8000c1e1900 */
[----:B------:R-:W3:Y:S04]  /*02c0*/  LDG.E R24, desc[UR12][R2.64+-0x1c] ;  /* 0xffffe40c02187981 */ /* 0x000ee8000c1e1900 */
[----:B------:R-:W4:Y:S04]  /*02d0*/  LDG.E R18, desc[UR12][R2.64+-0x18] ;  /* 0xffffe80c02127981 */ /* 0x000f28000c1e1900 */
[----:B------:R-:W5:Y:S04]  /*02e0*/  LDG.E R20, desc[UR12][R4.64+-0x14] ;  /* 0xffffec0c04147981 */ /* 0x000f68000c1e1900 */
        /* <DEDUP_REMOVED lines=8> */
[----:B------:R-:W5:Y:S01]  /*0370*/  LDG.E R26, desc[UR12][R4.64+0x1c] ;  /* 0x00001c0c041a7981 */ /* 0x000f62000c1e1900 */
[----:B--2---:R-:W-:-:S03]  /*0380*/  FFMA R16, R15, R16, R14 ;  /* 0x000000100f107223 */ /* 0x004fc6000000000e */
[----:B------:R-:W2:Y:S01]  /*0390*/  LDG.E R15, desc[UR12][R4.64+-0x4] ;  /* 0xfffffc0c040f7981 */ /* 0x000ea2000c1e1900 */
[----:B---3--:R-:W-:-:S03]  /*03a0*/  FFMA R24, R17, R24, R16 ;  /* 0x0000001811187223 */ /* 0x008fc60000000010 */
[----:B------:R-:W2:Y:S01]  /*03b0*/  LDG.E R14, desc[UR12][R2.64+-0x4] ;  /* 0xfffffc0c020e7981 */ /* 0x000ea2000c1e1900 */
[----:B----4-:R-:W-:-:S03]  /*03c0*/  FFMA R25, R19, R18, R24 ;  /* 0x0000001213197223 */ /* 0x010fc60000000018 */
[----:B------:R-:W3:Y:S04]  /*03d0*/  LDG.E R16, desc[UR12][R4.64] ;  /* 0x0000000c04107981 */ /* 0x000ee8000c1e1900 */
[----:B------:R-:W3:Y:S01]  /*03e0*/  LDG.E R17, desc[UR12][R2.64] ;  /* 0x0000000c02117981 */ /* 0x000ee2000c1e1900 */
[----:B-----5:R-:W-:-:S03]  /*03f0*/  FFMA R25, R20, R21, R25 ;  /* 0x0000001514197223 */ /* 0x020fc60000000019 */
[----:B------:R-:W4:Y:S04]  /*0400*/  LDG.E R18, desc[UR12][R4.64+0x4] ;  /* 0x0000040c04127981 */ /* 0x000f28000c1e1900 */
[----:B------:R-:W4:Y:S01]  /*0410*/  LDG.E R19, desc[UR12][R2.64+0x4] ;  /* 0x0000040c02137981 */ /* 0x000f22000c1e1900 */
[----:B------:R-:W-:-:S03]  /*0420*/  FFMA R25, R22, R23, R25 ;  /* 0x0000001716197223 */ /* 0x000fc60000000019 */
[----:B------:R-:W5:Y:S04]  /*0430*/  LDG.E R20, desc[UR12][R4.64+0x8] ;  /* 0x0000080c04147981 */ /* 0x000f68000c1e1900 */
[----:B------:R-:W5:Y:S01]  /*0440*/  LDG.E R21, desc[UR12][R2.64+0x8] ;  /* 0x0000080c02157981 */ /* 0x000f62000c1e1900 */
[----:B------:R-:W-:-:S03]  /*0450*/  FFMA R25, R10, R11, R25 ;  /* 0x0000000b0a197223 */ /* 0x000fc60000000019 */
[----:B------:R-:W5:Y:S04]  /*0460*/  LDG.E R22, desc[UR12][R4.64+0xc] ;  /* 0x00000c0c04167981 */ /* 0x000f68000c1e1900 */
[----:B------:R-:W5:Y:S04]  /*0470*/  LDG.E R23, desc[UR12][R2.64+0xc] ;  /* 0x00000c0c02177981 */ /* 0x000f68000c1e1900 */
[----:B------:R-:W5:Y:S01]  /*0480*/  LDG.E R10, desc[UR12][R4.64+0x10] ;  /* 0x0000100c040a7981 */ /* 0x000f62000c1e1900 */
[----:B------:R-:W-:-:S03]  /*0490*/  FFMA R28, R12, R13, R25 ;  /* 0x0000000d0c1c7223 */ /* 0x000fc60000000019 */
[----:B------:R-:W5:Y:S04]  /*04a0*/  LDG.E R11, desc[UR12][R2.64+0x10] ;  /* 0x0000100c020b7981 */ /* 0x000f68000c1e1900 */
[----:B------:R-:W5:Y:S04]  /*04b0*/  LDG.E R24, desc[UR12][R4.64+0x14] ;  /* 0x0000140c04187981 */ /* 0x000f68000c1e1900 */
[----:B------:R-:W5:Y:S04]  /*04c0*/  LDG.E R25, desc[UR12][R2.64+0x14] ;  /* 0x0000140c02197981 */ /* 0x000f68000c1e1900 */
[----:B------:R0:W5:Y:S04]  /*04d0*/  LDG.E R13, desc[UR12][R4.64+0x18] ;  /* 0x0000180c040d7981 */ /* 0x000168000c1e1900 */
[----:B------:R-:W5:Y:S01]  /*04e0*/  LDG.E R12, desc[UR12][R2.64+0x18] ;  /* 0x0000180c020c7981 */ /* 0x000f62000c1e1900 */
[----:B------:R-:W-:-:S04]  /*04f0*/  UIADD3 UR8, UPT, UPT, UR8, 0x10, URZ ;  /* 0x0000001008087890 */ /* 0x000fc8000fffe0ff */
[----:B------:R-:W-:Y:S01]  /*0500*/  UISETP.NE.AND UP1, UPT, UR8, URZ, UPT ;  /* 0x000000ff0800728c */ /* 0x000fe2000bf25270 */
[----:B0-----:R-:W-:Y:S02]  /*0510*/  IADD3 R4, P0, PT, R4, 0x40, RZ ;  /* 0x0000004004047810 */ /* 0x001fe40007f1e0ff */
[----:B------:R-:W-:Y:S02]  /*0520*/  IADD3 R6, PT, PT, R6, 0x10, RZ ;  /* 0x0000001006067810 */ /* 0x000fe40007ffe0ff */
[----:B------:R-:W-:Y:S01]  /*0530*/  IADD3.X R5, PT, PT, RZ, R5, RZ, P0, !PT ;  /* 0x00000005ff057210 */ /* 0x000fe200007fe4ff */
[----:B--2---:R-:W-:-:S04]  /*0540*/  FFMA R15, R15, R14, R28 ;  /* 0x0000000e0f0f7223 */ /* 0x004fc8000000001c */
[----:B---3--:R-:W-:-:S04]  /*0550*/  FFMA R15, R16, R17, R15 ;  /* 0x00000011100f7223 */ /* 0x008fc8000000000f */
[----:B----4-:R-:W-:-:S04]  /*0560*/  FFMA R15, R18, R19, R15 ;  /* 0x00000013120f7223 */ /* 0x010fc8000000000f */
[----:B-----5:R-:W-:-:S04]  /*0570*/  FFMA R15, R20, R21, R15 ;  /* 0x00000015140f7223 */ /* 0x020fc8000000000f */
[----:B------:R-:W-:-:S04]  /*0580*/  FFMA R15, R22, R23, R15 ;  /* 0x00000017160f7223 */ /* 0x000fc8000000000f */
[----:B------:R-:W-:-:S04]  /*0590*/  FFMA R11, R10, R11, R15 ;  /* 0x0000000b0a0b7223 */ /* 0x000fc8000000000f */
[----:B------:R-:W-:-:S04]  /*05a0*/  FFMA R24, R24, R25, R11 ;  /* 0x0000001918187223 */ /* 0x000fc8000000000b */
[----:B------:R-:W-:-:S04]  /*05b0*/  FFMA R13, R13, R12, R24 ;  /* 0x0000000c0d0d7223 */ /* 0x000fc80000000018 */
[----:B------:R-:W-:Y:S01]  /*05c0*/  FFMA R14, R26, R27, R13 ;  /* 0x0000001b1a0e7223 */ /* 0x000fe2000000000d */
[----:B------:R-:W-:Y:S06]  /*05d0*/  BRA.U UP1, `(.L_x_2) ;  /* 0xfffffffd011c7547 */ /* 0x000fec000b83ffff */
.L_x_1:
[----:B------:R-:W-:Y:S05]  /*05e0*/  BRA.U !UP0, `(.L_x_0) ;  /* 0x0000000508687547 */ /* 0x000fea000b800000 */
[----:B------:R-:W-:Y:S02]  /*05f0*/  UISETP.GE.U32.AND UP0, UPT, UR10, 0x8, UPT ;  /* 0x000000080a00788c */ /* 0x000fe4000bf06070 */
[----:B------:R-:W-:-:S04]  /*0600*/  ULOP3.LUT UR6, UR7, 0x7, URZ, 0xc0, !UPT ;  /* 0x0000000707067892 */ /* 0x000fc8000f8ec0ff */
[----:B------:R-:W-:-:S03]  /*0610*/  UISETP.NE.AND UP1, UPT, UR6, URZ, UPT ;  /* 0x000000ff0600728c */ /* 0x000fc6000bf25270 */
[----:B------:R-:W-:Y:S08]  /*0620*/  BRA.U !UP0, `(.L_x_3) ;  /* 0x0000000108907547 */ /* 0x000ff0000b800000 */
[----:B------:R-:W0:Y:S01]  /*0630*/  LDC.64 R10, c[0x0][0x380] ;  /* 0x0000e000ff0a7b82 */ /* 0x000e220000000a00 */
[----:B------:R-:W1:Y:S01]  /*0640*/  LDCU.64 UR8, c[0x0][0x380] ;  /* 0x00007000ff0877ac */ /* 0x000e620008000a00 */
[C---:B------:R-:W-:Y:S02]  /*0650*/  IADD3 R3, PT, PT, R8.reuse, UR4, RZ ;  /* 0x0000000408037c10 */ /* 0x040fe4000fffe0ff */
[----:B------:R-:W-:Y:S02]  /*0660*/  IADD3 R6, P0, PT, R8, UR4, RZ ;  /* 0x0000000408067c10 */ /* 0x000fe4000ff1e0ff */
[----:B------:R-:W-:Y:S02]  /*0670*/  IADD3 R13, PT, PT, R9, UR4, RZ ;  /* 0x00000004090d7c10 */ /* 0x000fe4000fffe0ff */
[----:B------:R-:W2:Y:S01]  /*0680*/  LDC.64 R4, c[0x0][0x388] ;  /* 0x0000e200ff047b82 */ /* 0x000ea20000000a00 */
[----:B0-----:R-:W-:Y:S01]  /*0690*/  IMAD.WIDE.U32 R10, R3, 0x4, R10 ;  /* 0x00000004030a7825 */ /* 0x001fe200078e000a */
[----:B------:R-:W-:-:S02]  /*06a0*/  IADD3.X R3, PT, PT, RZ, RZ, RZ, P0, !PT ;  /* 0x000000ffff037210 */ /* 0x000fc400007fe4ff */
[C---:B-1----:R-:W-:Y:S02]  /*06b0*/  LEA R2, P0, R6.reuse, UR8, 0x2 ;  /* 0x0000000806027c11 */ /* 0x042fe4000f8010ff */
[----:B------:R-:W3:Y:S02]  /*06c0*/  LDG.E R15, desc[UR12][R10.64] ;  /* 0x0000000c0a0f7981 */ /* 0x000ee4000c1e1900 */
[----:B------:R-:W-:Y:S01]  /*06d0*/  LEA.HI.X R3, R6, UR9, R3, 0x2, P0 ;  /* 0x0000000906037c11 */ /* 0x000fe200080f1403 */
[----:B--2---:R-:W-:-:S04]  /*06e0*/  IMAD.WIDE R4, R13, 0x4, R4 ;  /* 0x000000040d047825 */ /* 0x004fc800078e0204 */
[----:B------:R-:W2:Y:S04]  /*06f0*/  LDG.E R18, desc[UR12][R2.64+0x4] ;  /* 0x0000040c02127981 */ /* 0x000ea8000c1e1900 */
[----:B------:R-:W3:Y:S04]  /*0700*/  LDG.E R16, desc[UR12][R4.64] ;  /* 0x0000000c04107981 */ /* 0x000ee8000c1e1900 */
[----:B------:R-:W2:Y:S04]  /*0710*/  LDG.E R17, desc[UR12][R4.64+0x4] ;  /* 0x0000040c04117981 */ /* 0x000ea8000c1e1900 */
[----:B------:R-:W4:Y:S04]  /*0720*/  LDG.E R19, desc[UR12][R4.64+0x8] ;  /* 0x0000080c04137981 */ /* 0x000f28000c1e1900 */
        /* <DEDUP_REMOVED lines=11> */
[----:B------:R-:W-:Y:S01]  /*07e0*/  UIADD3 UR4, UPT, UPT, UR4, 0x8, URZ ;  /* 0x0000000804047890 */ /* 0x000fe2000fffe0ff */
[----:B---3--:R-:W-:-:S04]  /*07f0*/  FFMA R15, R15, R16, R14 ;  /* 0x000000100f0f7223 */ /* 0x008fc8000000000e */
[----:B--2---:R-:W-:-:S04]  /*0800*/  FFMA R15, R18, R17, R15 ;  /* 0x00000011120f7223 */ /* 0x004fc8000000000f */
[----:B----4-:R-:W-:-:S04]  /*0810*/  FFMA R15, R20, R19, R15 ;  /* 0x00000013140f7223 */ /* 0x010fc8000000000f */
[----:B-----5:R-:W-:-:S04]  /*0820*/  FFMA R15, R22, R21, R15 ;  /* 0x00000015160f7223 */ /* 0x020fc8000000000f */
[----:B------:R-:W-:-:S04]  /*0830*/  FFMA R15, R24, R23, R15 ;  /* 0x00000017180f7223 */ /* 0x000fc8000000000f */
[----:B------:R-:W-:-:S04]  /*0840*/  FFMA R13, R12, R13, R15 ;  /* 0x0000000d0c0d7223 */ /* 0x000fc8000000000f */
[----:B------:R-:W-:-:S04]  /*0850*/  FFMA R11, R6, R11, R13 ;  /* 0x0000000b060b7223 */ /* 0x000fc8000000000d */
[----:B------:R-:W-:-:S07]  /*0860*/  FFMA R14, R10, R25, R11 ;  /* 0x000000190a0e7223 */ /* 0x000fce000000000b */
.L_x_3:
        /* <DEDUP_REMOVED lines=13> */
[----:B-1----:R-:W-:-:S03]  /*0940*/  LEA R2, P0, R6, UR6, 0x2 ;  /* 0x0000000606027c11 */ /* 0x002fc6000f8010ff */
[----:B------:R-:W3:Y:S01]  /*0950*/  LDG.E R11, desc[UR12][R10.64] ;  /* 0x0000000c0a0b7981 */ /* 0x000ee2000c1e1900 */
        /* <DEDUP_REMOVED lines=8> */
[----:B------:R-:W5:Y:S01]  /*09e0*/  LDG.E R18, desc[UR12][R4.64+0xc] ;  /* 0x00000c0c04127981 */ /* 0x000f62000c1e1900 */
[----:B------:R-:W-:Y:S01]  /*09f0*/  UIADD3 UR4, UPT, UPT, UR4, 0x4, URZ ;  /* 0x0000000404047890 */ /* 0x000fe2000fffe0ff */
[----:B---3--:R-:W-:-:S04]  /*0a00*/  FFMA R6, R11, R6, R14 ;  /* 0x000000060b067223 */ /* 0x008fc8000000000e */
[----:B--2---:R-:W-:-:S04]  /*0a10*/  FFMA R6, R13, R12, R6 ;  /* 0x0000000c0d067223 */ /* 0x004fc80000000006 */
[----:B----4-:R-:W-:-:S04]  /*0a20*/  FFMA R6, R15, R16, R6 ;  /* 0x000000100f067223 */ /* 0x010fc80000000006 */
[----:B-----5:R-:W-:-:S07]  /*0a30*/  FFMA R14, R17, R18, R6 ;  /* 0x00000012110e7223 */ /* 0x020fce0000000006 */
.L_x_4:
[----:B------:R-:W-:Y:S05]  /*0a40*/  BRA.U !UP1, `(.L_x_0) ;  /* 0x0000000109507547 */ /* 0x000fea000b800000 */
[----:B------:R-:W0:Y:S01]  /*0a50*/  LDC.64 R4, c[0x0][0x380] ;  /* 0x0000e000ff047b82 */ /* 0x000e220000000a00 */
[----:B------:R-:W-:Y:S01]  /*0a60*/  IADD3 R11, PT, PT, R8, UR4, RZ ;  /* 0x00000004080b7c10 */ /* 0x000fe2000fffe0ff */
[----:B------:R-:W-:-:S06]  /*0a70*/  UIADD3 UR5, UPT, UPT, -UR5, URZ, URZ ;  /* 0x000000ff05057290 */ /* 0x000fcc000fffe1ff */
[----:B------:R-:W1:Y:S01]  /*0a80*/  LDC.64 R2, c[0x0][0x388] ;  /* 0x0000e200ff027b82 */ /* 0x000e620000000a00 */
[----:B0-----:R-:W-:Y:S01]  /*0a90*/  IMAD.WIDE.U32 R4, R11, 0x4, R4 ;  /* 0x000000040b047825 */ /* 0x001fe200078e0004 */
[----:B------:R-:W-:Y:S02]  /*0aa0*/  IADD3 R11, PT, PT, R9, UR4, RZ ;  /* 0x00000004090b7c10 */ /* 0x000fe4000fffe0ff */
[----:B------:R-:W-:Y:S02]  /*0ab0*/  MOV R6, R4 ;  /* 0x0000000400067202 */ /* 0x000fe40000000f00 */
[----:B------:R-:W-:-:S07]  /*0ac0*/  MOV R13, R5 ;  /* 0x00000005000d7202 */ /* 0x000fce0000000f00 */
.L_x_5:
[----:B-1----:R-:W-:Y:S01]  /*0ad0*/  IMAD.WIDE R4, R11, 0x4, R2 ;  /* 0x000000040b047825 */ /* 0x002fe200078e0202 */
[----:B------:R-:W-:Y:S02]  /*0ae0*/  MOV R9, R13 ;  /* 0x0000000d00097202 */ /* 0x000fe40000000f00 */
[----:B------:R-:W-:-:S03]  /*0af0*/  MOV R8, R6 ;  /* 0x0000000600087202 */ /* 0x000fc60000000f00 */
[----:B------:R-:W2:Y:S04]  /*0b00*/  LDG.E R4, desc[UR12][R4.64] ;  /* 0x0000000c04047981 */ /* 0x000ea8000c1e1900 */
[----:B------:R-:W2:Y:S01]  /*0b10*/  LDG.E R9, desc[UR12][R8.64] ;  /* 0x0000000c08097981 */ /* 0x000ea2000c1e1900 */
[----:B------:R-:W-:Y:S01]  /*0b20*/  UIADD3 UR5, UPT, UPT, UR5, 0x1, URZ ;  /* 0x0000000105057890 */ /* 0x000fe2000fffe0ff */
[----:B------:R-:W-:Y:S02]  /*0b30*/  IADD3 R6, P0, PT, R6, 0x4, RZ ;  /* 0x0000000406067810 */ /* 0x000fe40007f1e0ff */
[----:B------:R-:W-:Y:S01]  /*0b40*/  IADD3 R11, PT, PT, R11, 0x1, RZ ;  /* 0x000000010b0b7810 */ /* 0x000fe20007ffe0ff */
[----:B------:R-:W-:Y:S01]  /*0b50*/  UISETP.NE.AND UP0, UPT, UR5, URZ, UPT ;  /* 0x000000ff0500728c */ /* 0x000fe2000bf05270 */
[----:B------:R-:W-:Y:S01]  /*0b60*/  IADD3.X R13, PT, PT, RZ, R13, RZ, P0, !PT ;  /* 0x0000000dff0d7210 */ /* 0x000fe200007fe4ff */
[----:B--2---:R-:W-:-:S07]  /*0b70*/  FFMA R14, R9, R4, R14 ;  /* 0x00000004090e7223 */ /* 0x004fce000000000e */
[----:B------:R-:W-:Y:S05]  /*0b80*/  BRA.U UP0, `(.L_x_5) ;  /* 0xfffffffd00d07547 */ /* 0x000fea000b83ffff */
.L_x_0:
[----:B------:R-:W0:Y:S01]  /*0b90*/  LDC.64 R2, c[0x0][0x390] ;  /* 0x0000e400ff027b82 */ /* 0x000e220000000a00 */
[----:B------:R-:W-:-:S04]  /*0ba0*/  IMAD R7, R7, UR11, R0 ;  /* 0x0000000b07077c24 */ /* 0x000fc8000f8e0200 */
[----:B0-----:R-:W-:-:S05]  /*0bb0*/  IMAD.WIDE R2, R7, 0x4, R2 ;  /* 0x0000000407027825 */ /* 0x001fca00078e0202 */
[----:B------:R-:W-:Y:S01]  /*0bc0*/  STG.E desc[UR12][R2.64], R14 ;  /* 0x0000000e02007986 */ /* 0x000fe2000c10190c */
[----:B------:R-:W-:Y:S05]  /*0bd0*/  EXIT ;  /* 0x000000000000794d */ /* 0x000fea0003800000 */
.L_x_6:
[----:B------:R-:W-:-:S00]  /*0be0*/  BRA `(.L_x_6) ;  /* 0xfffffffc00fc7947 */ /* 0x000fc0000383ffff */
[----:B------:R-:W-:-:S00]  /*0bf0*/  NOP ;  /* 0x0000000000007918 */ /* 0x000fc00000000000 */
        /* <DEDUP_REMOVED lines=8> */
.L_x_7:


//--------------------- .nv.shared.reserved.0     --------------------------
	.section	.nv.shared.reserved.0,"aw",@nobits
	.weak		__nv_reservedSMEM_offset_0_alias
	.size		__nv_reservedSMEM_offset_0_alias, 0, 64
	.other		__nv_reservedSMEM_offset_0_alias,@"STO_CUDA_RESERVED_SHARED STV_DEFAULT"
__nv_reservedSMEM_offset_0_alias:
	.zero		0
	.zero		64


//--------------------- .nv.constant0._Z17matrix_mul_kernelPKfS0_Pfiii --------------------------
	.section	.nv.constant0._Z17matrix_mul_kernelPKfS0_Pfiii,"a",@progbits
	.sectionflags	@""
	.align	4
.nv.constant0._Z17matrix_mul_kernelPKfS0_Pfiii:
	.zero		932


//--------------------- SYMBOLS --------------------------

	.type		.nv.reservedSmem.offset0,@object
	.size		.nv.reservedSmem.offset0,0x4
